	.headerflags	@"EF_CUDA_TEXMODE_UNIFIED EF_CUDA_64BIT_ADDRESS EF_CUDA_ACCELERATORS EF_CUDA_SM90 EF_CUDA_VIRTUAL_SM(EF_CUDA_SM90)"
	.elftype	@"ET_EXEC"


//--------------------- .nv.info                  --------------------------
	.section	.nv.info,"",@"SHT_CUDA_INFO"
	.align	4


	//----- nvinfo : EIATTR_REGCOUNT
	.align		4
        /*0000*/ 	.byte	0x04, 0x2f
        /*0002*/ 	.short	(.L_1 - .L_0)
	.align		4
.L_0:
        /*0004*/ 	.word	index@(triton_poi_fused_convolution_9)
        /*0008*/ 	.word	0x00000028


	//----- nvinfo : EIATTR_MIN_STACK_SIZE
	.align		4
.L_1:
        /*000c*/ 	.byte	0x04, 0x12
        /*000e*/ 	.short	(.L_3 - .L_2)
	.align		4
.L_2:
        /*0010*/ 	.word	index@(triton_poi_fused_convolution_9)
        /*0014*/ 	.word	0x00000000


	//----- nvinfo : EIATTR_FRAME_SIZE
	.align		4
.L_3:
        /*0018*/ 	.byte	0x04, 0x11
        /*001a*/ 	.short	(.L_5 - .L_4)
	.align		4
.L_4:
        /*001c*/ 	.word	index@(triton_poi_fused_convolution_9)
        /*0020*/ 	.word	0x00000000


	//----- nvinfo : EIATTR_MIN_STACK_SIZE
	.align		4
.L_5:
        /*0024*/ 	.byte	0x04, 0x12
        /*0026*/ 	.short	(.L_7 - .L_6)
	.align		4
.L_6:
        /*0028*/ 	.word	index@(triton_poi_fused_convolution_9)
        /*002c*/ 	.word	0x00000000
.L_7:


//--------------------- .nv.info.triton_poi_fused_convolution_9 --------------------------
	.section	.nv.info.triton_poi_fused_convolution_9,"",@"SHT_CUDA_INFO"
	.sectionflags	@""
	.align	4


	//----- nvinfo : EIATTR_CUDA_API_VERSION
	.align		4
        /*0000*/ 	.byte	0x04, 0x37
        /*0002*/ 	.short	(.L_9 - .L_8)
.L_8:
        /*0004*/ 	.word	0x0000007c


	//----- nvinfo : EIATTR_KPARAM_INFO
	.align		4
.L_9:
        /*0008*/ 	.byte	0x04, 0x17
        /*000a*/ 	.short	(.L_11 - .L_10)
.L_10:
        /*000c*/ 	.word	0x00000000
        /*0010*/ 	.short	0x0004
        /*0012*/ 	.short	0x001c
        /*0014*/ 	.byte	0x00, 0xf0, 0x11, 0x00


	//----- nvinfo : EIATTR_KPARAM_INFO
	.align		4
.L_11:
        /*0018*/ 	.byte	0x04, 0x17
        /*001a*/ 	.short	(.L_13 - .L_12)
.L_12:
        /*001c*/ 	.word	0x00000000
        /*0020*/ 	.short	0x0003
        /*0022*/ 	.short	0x0018
        /*0024*/ 	.byte	0x00, 0xf0, 0x11, 0x00


	//----- nvinfo : EIATTR_KPARAM_INFO
	.align		4
.L_13:
        /*0028*/ 	.byte	0x04, 0x17
        /*002a*/ 	.short	(.L_15 - .L_14)
.L_14:
        /*002c*/ 	.word	0x00000000
        /*0030*/ 	.short	0x0002
        /*0032*/ 	.short	0x0010
        /*0034*/ 	.byte	0x00, 0xf4, 0x21, 0x00


	//----- nvinfo : EIATTR_KPARAM_INFO
	.align		4
.L_15:
        /*0038*/ 	.byte	0x04, 0x17
        /*003a*/ 	.short	(.L_17 - .L_16)
.L_16:
        /*003c*/ 	.word	0x00000000
        /*0040*/ 	.short	0x0001
        /*0042*/ 	.short	0x0008
        /*0044*/ 	.byte	0x00, 0xf4, 0x21, 0x00


	//----- nvinfo : EIATTR_KPARAM_INFO
	.align		4
.L_17:
        /*0048*/ 	.byte	0x04, 0x17
        /*004a*/ 	.short	(.L_19 - .L_18)
.L_18:
        /*004c*/ 	.word	0x00000000
        /*0050*/ 	.short	0x0000
        /*0052*/ 	.short	0x0000
        /*0054*/ 	.byte	0x00, 0xf4, 0x21, 0x00


	//----- nvinfo : EIATTR_SPARSE_MMA_MASK
	.align		4
.L_19:
        /*0058*/ 	.byte	0x03, 0x50
        /*005a*/ 	.short	0x0000


	//----- nvinfo : EIATTR_MAXREG_COUNT
	.align		4
        /*005c*/ 	.byte	0x03, 0x1b
        /*005e*/ 	.short	0x00ff


	//----- nvinfo : EIATTR_EXIT_INSTR_OFFSETS
	.align		4
        /*0060*/ 	.byte	0x04, 0x1c
        /*0062*/ 	.short	(.L_21 - .L_20)


	//   ....[0]....
.L_20:
        /*0064*/ 	.word	0x00000900


	//   ....[1]....
        /*0068*/ 	.word	0x00000920


	//----- nvinfo : EIATTR_REQNTID
	.align		4
.L_21:
        /*006c*/ 	.byte	0x04, 0x10
        /*006e*/ 	.short	(.L_23 - .L_22)
.L_22:
        /*0070*/ 	.word	0x00000100
        /*0074*/ 	.word	0x00000001
        /*0078*/ 	.word	0x00000001


	//----- nvinfo : EIATTR_CBANK_PARAM_SIZE
	.align		4
.L_23:
        /*007c*/ 	.byte	0x03, 0x19
        /*007e*/ 	.short	0x0020


	//----- nvinfo : EIATTR_PARAM_CBANK
	.align		4
        /*0080*/ 	.byte	0x04, 0x0a
        /*0082*/ 	.short	(.L_25 - .L_24)
	.align		4
.L_24:
        /*0084*/ 	.word	index@(.nv.constant0.triton_poi_fused_convolution_9)
        /*0088*/ 	.short	0x0210
        /*008a*/ 	.short	0x0020


	//----- nvinfo : EIATTR_SW_WAR
	.align		4
.L_25:
        /*008c*/ 	.byte	0x04, 0x36
        /*008e*/ 	.short	(.L_27 - .L_26)
.L_26:
        /*0090*/ 	.word	0x00000008
.L_27:


//--------------------- .nv.callgraph             --------------------------
	.section	.nv.callgraph,"",@"SHT_CUDA_CALLGRAPH"
	.align	4
	.sectionentsize	8
	.align		4
        /*0000*/ 	.word	0x00000000
	.align		4
        /*0004*/ 	.word	0xffffffff
	.align		4
        /*0008*/ 	.word	0x00000000
	.align		4
        /*000c*/ 	.word	0xfffffffe
	.align		4
        /*0010*/ 	.word	0x00000000
	.align		4
        /*0014*/ 	.word	0xfffffffd
	.align		4
        /*0018*/ 	.word	0x00000000
	.align		4
        /*001c*/ 	.word	0xfffffffc


//--------------------- .text.triton_poi_fused_convolution_9 --------------------------
	.section	.text.triton_poi_fused_convolution_9,"ax",@progbits
	.sectionflags	@"SHF_BARRIERS=1"
	.align	128
        .global         triton_poi_fused_convolution_9
        .type           triton_poi_fused_convolution_9,@function
        .size           triton_poi_fused_convolution_9,(.L_x_1 - triton_poi_fused_convolution_9)
        .other          triton_poi_fused_convolution_9,@"STO_CUDA_ENTRY STV_DEFAULT"
triton_poi_fused_convolution_9:
.text.triton_poi_fused_convolution_9:
[----:B------:R-:W0:Y:S01]  /*0000*/  LDC R1, c[0x0][0x28] ;  /* 0x00000a00ff017b82 */ /* 0x000e220000000800 */
[----:B------:R-:W1:Y:S07]  /*0010*/  S2R R0, SR_CTAID.Y ;  /* 0x0000000000007919 */ /* 0x000e6e0000002600 */
[----:B------:R-:W2:Y:S01]  /*0020*/  LDC.64 R22, c[0x0][0x210] ;  /* 0x00008400ff167b82 */ /* 0x000ea20000000a00 */
[----:B------:R-:W-:Y:S02]  /*0030*/  CS2R R16, SRZ ;  /* 0x0000000000107805 */ /* 0x000fe4000001ff00 */
[----:B------:R-:W-:Y:S01]  /*0040*/  CS2R R18, SRZ ;  /* 0x0000000000127805 */ /* 0x000fe2000001ff00 */
[----:B------:R-:W3:Y:S01]  /*0050*/  S2R R25, SR_TID.X ;  /* 0x0000000000197919 */ /* 0x000ee20000002100 */
[----:B------:R-:W-:Y:S01]  /*0060*/  ULDC.64 UR6, c[0x0][0x208] ;  /* 0x0000820000067ab9 */ /* 0x000fe20000000a00 */
[----:B------:R-:W-:-:S02]  /*0070*/  CS2R R12, SRZ ;  /* 0x00000000000c7805 */ /* 0x000fc4000001ff00 */
[----:B------:R-:W-:Y:S01]  /*0080*/  CS2R R14, SRZ ;  /* 0x00000000000e7805 */ /* 0x000fe2000001ff00 */
[----:B------:R-:W4:Y:S01]  /*0090*/  S2R R29, SR_CTAID.X ;  /* 0x00000000001d7919 */ /* 0x000f220000002500 */
[----:B-1----:R-:W-:Y:S01]  /*00a0*/  IMAD.SHL.U32 R31, R0, 0x40, RZ ;  /* 0x00000040001f7824 */ /* 0x002fe200078e00ff */
[----:B------:R-:W-:Y:S01]  /*00b0*/  SHF.R.S32.HI R3, RZ, 0x19, R0 ;  /* 0x00000019ff037819 */ /* 0x000fe20000011400 */
[----:B---3--:R-:W-:-:S03]  /*00c0*/  IMAD.SHL.U32 R24, R25, 0x4, RZ ;  /* 0x0000000419187824 */ /* 0x008fc600078e00ff */
[----:B------:R-:W-:Y:S02]  /*00d0*/  SGXT R3, R3, 0x1 ;  /* 0x000000010303781a */ /* 0x000fe40000000200 */
[----:B------:R-:W-:Y:S01]  /*00e0*/  SHF.R.U32.HI R30, RZ, 0x4, R25 ;  /* 0x00000004ff1e7819 */ /* 0x000fe20000011619 */
[----:B----4-:R-:W-:Y:S01]  /*00f0*/  IMAD.SHL.U32 R29, R29, 0x40, RZ ;  /* 0x000000401d1d7824 */ /* 0x010fe200078e00ff */
[----:B------:R-:W-:Y:S02]  /*0100*/  LOP3.LUT R0, R31, 0x3c, R24, 0xf8, !PT ;  /* 0x0000003c1f007812 */ /* 0x000fe400078ef818 */
[----:B------:R-:W-:Y:S02]  /*0110*/  SGXT.U32 R30, R30, 0x4 ;  /* 0x000000041e1e781a */ /* 0x000fe40000000000 */
[----:B------:R-:W-:Y:S02]  /*0120*/  LEA.HI R3, R3, R0, RZ, 0x8 ;  /* 0x0000000003037211 */ /* 0x000fe400078f40ff */
[----:B------:R-:W-:-:S03]  /*0130*/  LOP3.LUT R28, R29, 0x30, R30, 0xfe, !PT ;  /* 0x000000301d1c7812 */ /* 0x000fc600078efe1e */
[C---:B------:R-:W-:Y:S01]  /*0140*/  IMAD.SHL.U32 R2, R3.reuse, 0x40, RZ ;  /* 0x0000004003027824 */ /* 0x040fe200078e00ff */
[----:B------:R-:W-:Y:S02]  /*0150*/  LOP3.LUT R3, R3, 0xffffff00, RZ, 0xc0, !PT ;  /* 0xffffff0003037812 */ /* 0x000fe400078ec0ff */
[----:B------:R-:W-:Y:S02]  /*0160*/  ISETP.GE.AND P4, PT, R28, 0x40, PT ;  /* 0x000000401c00780c */ /* 0x000fe40003f86270 */
[----:B------:R-:W-:-:S04]  /*0170*/  LOP3.LUT R2, R2, 0xffffc000, RZ, 0xc0, !PT ;  /* 0xffffc00002027812 */ /* 0x000fc800078ec0ff */
[----:B------:R-:W-:Y:S02]  /*0180*/  IADD3 R5, R2, R0, -R3 ;  /* 0x0000000002057210 */ /* 0x000fe40007ffe803 */
[----:B------:R-:W-:Y:S02]  /*0190*/  LOP3.LUT R0, R29, R30, RZ, 0xfc, !PT ;  /* 0x0000001e1d007212 */ /* 0x000fe400078efcff */
[----:B------:R-:W-:Y:S02]  /*01a0*/  LOP3.LUT R2, R29, 0x10, R30, 0xfe, !PT ;  /* 0x000000101d027812 */ /* 0x000fe400078efe1e */
[----:B------:R-:W-:Y:S02]  /*01b0*/  CS2R R8, SRZ ;  /* 0x0000000000087805 */ /* 0x000fe4000001ff00 */
[C---:B------:R-:W-:Y:S01]  /*01c0*/  ISETP.GE.AND P1, PT, R0.reuse, 0x40, PT ;  /* 0x000000400000780c */ /* 0x040fe20003f26270 */
[--C-:B------:R-:W-:Y:S01]  /*01d0*/  IMAD R0, R0, 0x100, R5.reuse ;  /* 0x0000010000007824 */ /* 0x100fe200078e0205 */
[C---:B------:R-:W-:Y:S01]  /*01e0*/  ISETP.GE.AND P2, PT, R2.reuse, 0x40, PT ;  /* 0x000000400200780c */ /* 0x040fe20003f46270 */
[----:B------:R-:W-:Y:S01]  /*01f0*/  IMAD R2, R2, 0x100, R5 ;  /* 0x0000010002027824 */ /* 0x000fe200078e0205 */
[----:B------:R-:W-:Y:S01]  /*0200*/  LOP3.LUT R3, R29, 0x20, R30, 0xfe, !PT ;  /* 0x000000201d037812 */ /* 0x000fe200078efe1e */
[----:B--2---:R-:W-:-:S03]  /*0210*/  IMAD.WIDE R26, R0, 0x4, R22 ;  /* 0x00000004001a7825 */ /* 0x004fc600078e0216 */
[----:B------:R-:W-:Y:S01]  /*0220*/  ISETP.GE.AND P3, PT, R3, 0x40, PT ;  /* 0x000000400300780c */ /* 0x000fe20003f66270 */
[----:B------:R-:W-:Y:S01]  /*0230*/  IMAD.WIDE R32, R2, 0x4, R22 ;  /* 0x0000000402207825 */ /* 0x000fe200078e0216 */
[----:B------:R-:W-:-:S03]  /*0240*/  CS2R R10, SRZ ;  /* 0x00000000000a7805 */ /* 0x000fc6000001ff00 */
[--C-:B------:R-:W-:Y:S01]  /*0250*/  IMAD R3, R3, 0x100, R5.reuse ;  /* 0x0000010003037824 */ /* 0x100fe200078e0205 */
[----:B------:R1:W2:Y:S01]  /*0260*/  @!P1 LDG.E.EL.128 R16, desc[UR6][R26.64] ;  /* 0x000000061a109981 */ /* 0x0002a2000c2e1d00 */
[----:B------:R-:W-:Y:S02]  /*0270*/  IMAD R28, R28, 0x100, R5 ;  /* 0x000001001c1c7824 */ /* 0x000fe400078e0205 */
[--C-:B------:R-:W-:Y:S01]  /*0280*/  IMAD.WIDE R20, R3, 0x4, R22.reuse ;  /* 0x0000000403147825 */ /* 0x100fe200078e0216 */
[----:B------:R-:W3:Y:S01]  /*0290*/  @!P2 LDG.E.EL.128 R12, desc[UR6][R32.64] ;  /* 0x00000006200ca981 */ /* 0x000ee2000c2e1d00 */
[----:B------:R-:W-:Y:S02]  /*02a0*/  CS2R R4, SRZ ;  /* 0x0000000000047805 */ /* 0x000fe4000001ff00 */
[----:B------:R-:W-:Y:S01]  /*02b0*/  CS2R R6, SRZ ;  /* 0x0000000000067805 */ /* 0x000fe2000001ff00 */
[----:B------:R-:W-:Y:S01]  /*02c0*/  IMAD.WIDE R22, R28, 0x4, R22 ;  /* 0x000000041c167825 */ /* 0x000fe200078e0216 */
[----:B------:R4:W5:Y:S04]  /*02d0*/  @!P3 LDG.E.EL.128 R8, desc[UR6][R20.64] ;  /* 0x000000061408b981 */ /* 0x000968000c2e1d00 */
[----:B------:R4:W3:Y:S01]  /*02e0*/  @!P4 LDG.E.EL.128 R4, desc[UR6][R22.64] ;  /* 0x000000061604c981 */ /* 0x0008e2000c2e1d00 */
[----:B------:R-:W4:Y:S01]  /*02f0*/  S2UR UR5, SR_CgaCtaId ;  /* 0x00000000000579c3 */ /* 0x000f220000008800 */
[----:B-1----:R-:W-:Y:S01]  /*0300*/  SHF.R.U32.HI R26, RZ, 0x2, R25 ;  /* 0x00000002ff1a7819 */ /* 0x002fe20000011619 */
[----:B------:R-:W-:Y:S01]  /*0310*/  IMAD.SHL.U32 R25, R25, 0x100, RZ ;  /* 0x0000010019197824 */ /* 0x000fe200078e00ff */
[----:B------:R-:W-:-:S02]  /*0320*/  UMOV UR4, 0x400 ;  /* 0x0000040000047882 */ /* 0x000fc40000000000 */
[----:B------:R-:W-:Y:S02]  /*0330*/  LOP3.LUT R26, R26, 0x3c, RZ, 0xc0, !PT ;  /* 0x0000003c1a1a7812 */ /* 0x000fe400078ec0ff */
[----:B------:R-:W-:-:S04]  /*0340*/  LOP3.LUT R27, R25, 0xf00, RZ, 0xc0, !PT ;  /* 0x00000f00191b7812 */ /* 0x000fc800078ec0ff */
[C---:B----4-:R-:W-:Y:S02]  /*0350*/  LOP3.LUT R21, R27.reuse, 0x40, RZ, 0xfc, !PT ;  /* 0x000000401b157812 */ /* 0x050fe400078efcff */
[C---:B0-----:R-:W-:Y:S02]  /*0360*/  LOP3.LUT R22, R27.reuse, 0x80, RZ, 0xfc, !PT ;  /* 0x000000801b167812 */ /* 0x041fe400078efcff */
[----:B------:R-:W-:Y:S01]  /*0370*/  LOP3.LUT R20, R27, R30, RZ, 0xfc, !PT ;  /* 0x0000001e1b147212 */ /* 0x000fe200078efcff */
[----:B------:R-:W-:-:S06]  /*0380*/  UPRMT UR4, UR5, 0x654, UR4 ;  /* 0x0000065405047896 */ /* 0x000fcc0008000004 */
[----:B------:R-:W-:Y:S01]  /*0390*/  VIADD R25, R26, UR4 ;  /* 0x000000041a197c36 */ /* 0x000fe20008000000 */
[C---:B------:R-:W-:Y:S02]  /*03a0*/  LOP3.LUT R26, R27.reuse, 0xc0, RZ, 0xfc, !PT ;  /* 0x000000c01b1a7812 */ /* 0x040fe400078efcff */
[----:B------:R-:W-:Y:S02]  /*03b0*/  LEA.HI R27, R27, UR4, RZ, 0x1c ;  /* 0x000000041b1b7c11 */ /* 0x000fe4000f8fe0ff */
[----:B------:R-:W-:Y:S02]  /*03c0*/  LEA.HI R21, R21, UR4, RZ, 0x1c ;  /* 0x0000000415157c11 */ /* 0x000fe4000f8fe0ff */
[----:B------:R-:W-:Y:S02]  /*03d0*/  LEA.HI R23, R22, UR4, RZ, 0x1c ;  /* 0x0000000416177c11 */ /* 0x000fe4000f8fe0ff */
[----:B------:R-:W-:Y:S01]  /*03e0*/  LEA.HI R35, R26, UR4, RZ, 0x1c ;  /* 0x000000041a237c11 */ /* 0x000fe2000f8fe0ff */
[----:B------:R-:W-:-:S02]  /*03f0*/  IMAD R27, R20, 0x4, R27 ;  /* 0x00000004141b7824 */ /* 0x000fc400078e021b */
[C---:B------:R-:W-:Y:S02]  /*0400*/  IMAD R26, R20.reuse, 0x4, R21 ;  /* 0x00000004141a7824 */ /* 0x040fe400078e0215 */
[C---:B------:R-:W-:Y:S02]  /*0410*/  IMAD R33, R20.reuse, 0x4, R23 ;  /* 0x0000000414217824 */ /* 0x040fe400078e0217 */
[----:B------:R-:W-:Y:S01]  /*0420*/  IMAD R36, R20, 0x4, R35 ;  /* 0x0000000414247824 */ /* 0x000fe200078e0223 */
[----:B------:R-:W-:Y:S01]  /*0430*/  LOP3.LUT R32, R24, 0x3fc, RZ, 0xc0, !PT ;  /* 0x000003fc18207812 */ /* 0x000fe200078ec0ff */
[----:B------:R-:W0:Y:S03]  /*0440*/  LDC.64 R34, c[0x0][0x218] ;  /* 0x00008600ff227b82 */ /* 0x000e260000000a00 */
[C---:B------:R-:W-:Y:S01]  /*0450*/  LOP3.LUT R37, R32.reuse, 0x400, RZ, 0xfc, !PT ;  /* 0x0000040020257812 */ /* 0x040fe200078efcff */
[----:B------:R-:W-:-:S03]  /*0460*/  IMAD R25, R32, 0x4, R25 ;  /* 0x0000000420197824 */ /* 0x000fc600078e0219 */
[----:B------:R-:W-:Y:S02]  /*0470*/  SHF.R.U32.HI R37, RZ, 0x4, R37 ;  /* 0x00000004ff257819 */ /* 0x000fe40000011625 */
[----:B------:R-:W-:Y:S02]  /*0480*/  LOP3.LUT R29, R29, 0x3c, R24, 0xf8, !PT ;  /* 0x0000003c1d1d7812 */ /* 0x000fe400078ef818 */
[----:B------:R-:W-:Y:S02]  /*0490*/  LOP3.LUT R24, R31, R30, RZ, 0xfc, !PT ;  /* 0x0000001e1f187212 */ /* 0x000fe400078efcff */
[----:B------:R-:W-:Y:S01]  /*04a0*/  ISETP.GE.AND P0, PT, R29, 0x40, PT ;  /* 0x000000401d00780c */ /* 0x000fe20003f06270 */
[----:B--2---:R-:W-:Y:S04]  /*04b0*/  STS [R27], R16 ;  /* 0x000000101b007388 */ /* 0x004fe80000000800 */
[----:B------:R-:W-:Y:S04]  /*04c0*/  STS [R26+0x100], R17 ;  /* 0x000100111a007388 */ /* 0x000fe80000000800 */
[----:B------:R-:W-:Y:S04]  /*04d0*/  STS [R33+0x200], R18 ;  /* 0x0002001221007388 */ /* 0x000fe80000000800 */
[----:B------:R-:W-:Y:S04]  /*04e0*/  STS [R36+0x300], R19 ;  /* 0x0003001324007388 */ /* 0x000fe80000000800 */
[----:B---3--:R-:W-:Y:S04]  /*04f0*/  STS [R27+0x40], R12 ;  /* 0x0000400c1b007388 */ /* 0x008fe80000000800 */
[----:B------:R-:W-:Y:S04]  /*0500*/  STS [R26+0x140], R13 ;  /* 0x0001400d1a007388 */ /* 0x000fe80000000800 */
[----:B------:R-:W-:Y:S04]  /*0510*/  STS [R33+0x240], R14 ;  /* 0x0002400e21007388 */ /* 0x000fe80000000800 */
[----:B------:R-:W-:Y:S04]  /*0520*/  STS [R36+0x340], R15 ;  /* 0x0003400f24007388 */ /* 0x000fe80000000800 */
[----:B-----5:R-:W-:Y:S04]  /*0530*/  STS [R27+0x80], R8 ;  /* 0x000080081b007388 */ /* 0x020fe80000000800 */
[----:B------:R-:W-:Y:S04]  /*0540*/  STS [R26+0x180], R9 ;  /* 0x000180091a007388 */ /* 0x000fe80000000800 */
[----:B------:R-:W-:Y:S04]  /*0550*/  STS [R33+0x280], R10 ;  /* 0x0002800a21007388 */ /* 0x000fe80000000800 */
[----:B------:R-:W-:Y:S04]  /*0560*/  STS [R36+0x380], R11 ;  /* 0x0003800b24007388 */ /* 0x000fe80000000800 */
[----:B------:R-:W-:Y:S04]  /*0570*/  STS [R27+0xc0], R4 ;  /* 0x0000c0041b007388 */ /* 0x000fe80000000800 */
[----:B------:R1:W-:Y:S04]  /*0580*/  STS [R26+0x1c0], R5 ;  /* 0x0001c0051a007388 */ /* 0x0003e80000000800 */
[----:B------:R-:W-:Y:S04]  /*0590*/  STS [R33+0x2c0], R6 ;  /* 0x0002c00621007388 */ /* 0x000fe80000000800 */
[----:B------:R0:W-:Y:S01]  /*05a0*/  STS [R36+0x3c0], R7 ;  /* 0x0003c00724007388 */ /* 0x0001e20000000800 */
[----:B------:R-:W-:Y:S01]  /*05b0*/  BAR.SYNC.DEFER_BLOCKING 0x0 ;  /* 0x0000000000007b1d */ /* 0x000fe20000010000 */
[----:B-1----:R-:W-:-:S05]  /*05c0*/  LOP3.LUT R26, R37, 0x7c, RZ, 0xc0, !PT ;  /* 0x0000007c251a7812 */ /* 0x002fca00078ec0ff */
[----:B------:R-:W-:-:S04]  /*05d0*/  VIADD R27, R26, UR4 ;  /* 0x000000041a1b7c36 */ /* 0x000fc80008000000 */
[----:B------:R-:W-:Y:S01]  /*05e0*/  IMAD R27, R32, 0x4, R27 ;  /* 0x00000004201b7824 */ /* 0x000fe200078e021b */
[----:B------:R-:W-:Y:S04]  /*05f0*/  LDS R20, [R25] ;  /* 0x0000000019147984 */ /* 0x000fe80000000800 */
[----:B------:R-:W-:Y:S04]  /*0600*/  LDS R21, [R25+0x4] ;  /* 0x0000040019157984 */ /* 0x000fe80000000800 */
[----:B------:R-:W-:Y:S04]  /*0610*/  LDS R22, [R25+0x8] ;  /* 0x0000080019167984 */ /* 0x000fe80000000800 */
[----:B------:R-:W1:Y:S01]  /*0620*/  LDS R23, [R25+0xc] ;  /* 0x00000c0019177984 */ /* 0x000e620000000800 */
[----:B------:R-:W-:-:S03]  /*0630*/  IMAD R37, R24, 0x40, R29 ;  /* 0x0000004018257824 */ /* 0x000fc600078e021d */
[----:B------:R-:W-:Y:S04]  /*0640*/  LDS R24, [R27+0x1000] ;  /* 0x001000001b187984 */ /* 0x000fe80000000800 */
[----:B------:R-:W-:Y:S04]  /*0650*/  LDS R25, [R27+0x1004] ;  /* 0x001004001b197984 */ /* 0x000fe80000000800 */
[----:B------:R-:W-:Y:S04]  /*0660*/  LDS R26, [R27+0x1008] ;  /* 0x001008001b1a7984 */ /* 0x000fe80000000800 */
[----:B------:R-:W2:Y:S01]  /*0670*/  LDS R27, [R27+0x100c] ;  /* 0x00100c001b1b7984 */ /* 0x000ea20000000800 */
[----:B0-----:R-:W-:Y:S01]  /*0680*/  IMAD.WIDE R36, R37, 0x4, R34 ;  /* 0x0000000425247825 */ /* 0x001fe200078e0222 */
[----:B------:R-:W-:-:S04]  /*0690*/  LOP3.LUT R33, R32, 0x800, RZ, 0xfc, !PT ;  /* 0x0000080020217812 */ /* 0x000fc800078efcff */
[----:B-1----:R0:W-:Y:S02]  /*06a0*/  @!P0 STG.E.128 desc[UR6][R36.64], R20 ;  /* 0x0000001424008986 */ /* 0x0021e4000c101d06 */
[----:B0-----:R-:W-:Y:S02]  /*06b0*/  SHF.R.U32.HI R20, RZ, 0x4, R33 ;  /* 0x00000004ff147819 */ /* 0x001fe40000011621 */
[----:B------:R-:W-:-:S05]  /*06c0*/  LOP3.LUT R33, R31, 0x10, R30, 0xfe, !PT ;  /* 0x000000101f217812 */ /* 0x000fca00078efe1e */
[----:B------:R-:W-:-:S04]  /*06d0*/  IMAD R33, R33, 0x40, R29 ;  /* 0x0000004021217824 */ /* 0x000fc800078e021d */
[----:B------:R-:W-:Y:S01]  /*06e0*/  IMAD.WIDE R36, R33, 0x4, R34 ;  /* 0x0000000421247825 */ /* 0x000fe200078e0222 */
[----:B------:R-:W-:Y:S02]  /*06f0*/  LOP3.LUT R33, R32, 0xc00, RZ, 0xfc, !PT ;  /* 0x00000c0020217812 */ /* 0x000fe400078efcff */
[----:B------:R-:W-:Y:S02]  /*0700*/  LOP3.LUT R20, R20, 0xbc, RZ, 0xc0, !PT ;  /* 0x000000bc14147812 */ /* 0x000fe400078ec0ff */
[----:B--2---:R0:W-:Y:S03]  /*0710*/  @!P0 STG.E.128 desc[UR6][R36.64], R24 ;  /* 0x0000001824008986 */ /* 0x0041e6000c101d06 */
[----:B------:R-:W-:-:S04]  /*0720*/  VIADD R21, R20, UR4 ;  /* 0x0000000414157c36 */ /* 0x000fc80008000000 */
[----:B------:R-:W-:-:S05]  /*0730*/  IMAD R23, R32, 0x4, R21 ;  /* 0x0000000420177824 */ /* 0x000fca00078e0215 */
[----:B------:R-:W-:Y:S04]  /*0740*/  LDS R20, [R23+0x2000] ;  /* 0x0020000017147984 */ /* 0x000fe80000000800 */
[----:B------:R-:W-:Y:S01]  /*0750*/  LDS R21, [R23+0x2004] ;  /* 0x0020040017157984 */ /* 0x000fe20000000800 */
[----:B0-----:R-:W-:-:S03]  /*0760*/  SHF.R.U32.HI R24, RZ, 0x4, R33 ;  /* 0x00000004ff187819 */ /* 0x001fc60000011621 */
[----:B------:R-:W-:Y:S01]  /*0770*/  LDS R22, [R23+0x2008] ;  /* 0x0020080017167984 */ /* 0x000fe20000000800 */
[----:B------:R-:W-:-:S03]  /*0780*/  LOP3.LUT R24, R24, 0xfc, RZ, 0xc0, !PT ;  /* 0x000000fc18187812 */ /* 0x000fc600078ec0ff */
[----:B------:R-:W0:Y:S02]  /*0790*/  LDS R23, [R23+0x200c] ;  /* 0x00200c0017177984 */ /* 0x000e240000000800 */
[----:B------:R-:W-:-:S04]  /*07a0*/  VIADD R25, R24, UR4 ;  /* 0x0000000418197c36 */ /* 0x000fc80008000000 */
[----:B------:R-:W-:Y:S01]  /*07b0*/  IMAD R27, R32, 0x4, R25 ;  /* 0x00000004201b7824 */ /* 0x000fe200078e0219 */
[----:B------:R-:W-:-:S04]  /*07c0*/  LOP3.LUT R33, R31, 0x20, R30, 0xfe, !PT ;  /* 0x000000201f217812 */ /* 0x000fc800078efe1e */
[----:B------:R-:W-:Y:S04]  /*07d0*/  LDS R24, [R27+0x3000] ;  /* 0x003000001b187984 */ /* 0x000fe80000000800 */
[----:B------:R-:W-:Y:S04]  /*07e0*/  LDS R25, [R27+0x3004] ;  /* 0x003004001b197984 */ /* 0x000fe80000000800 */
[----:B------:R-:W-:Y:S04]  /*07f0*/  LDS R26, [R27+0x3008] ;  /* 0x003008001b1a7984 */ /* 0x000fe80000000800 */
[----:B------:R-:W1:Y:S01]  /*0800*/  LDS R27, [R27+0x300c] ;  /* 0x00300c001b1b7984 */ /* 0x000e620000000800 */
[----:B------:R-:W-:-:S04]  /*0810*/  IMAD R33, R33, 0x40, R29 ;  /* 0x0000004021217824 */ /* 0x000fc800078e021d */
[----:B------:R-:W-:Y:S02]  /*0820*/  IMAD.WIDE R36, R33, 0x4, R34 ;  /* 0x0000000421247825 */ /* 0x000fe400078e0222 */
[----:B------:R-:W2:Y:S01]  /*0830*/  LDC.64 R32, c[0x0][0x220] ;  /* 0x00008800ff207b82 */ /* 0x000ea20000000a00 */
[----:B------:R-:W-:-:S05]  /*0840*/  LOP3.LUT R30, R31, 0x30, R30, 0xfe, !PT ;  /* 0x000000301f1e7812 */ /* 0x000fca00078efe1e */
[----:B------:R-:W-:Y:S01]  /*0850*/  IMAD R29, R30, 0x40, R29 ;  /* 0x000000401e1d7824 */ /* 0x000fe200078e021d */
[----:B0-----:R0:W-:Y:S03]  /*0860*/  @!P0 STG.E.128 desc[UR6][R36.64], R20 ;  /* 0x0000001424008986 */ /* 0x0011e6000c101d06 */
[----:B------:R-:W-:-:S04]  /*0870*/  IMAD.WIDE R34, R29, 0x4, R34 ;  /* 0x000000041d227825 */ /* 0x000fc800078e0222 */
[----:B--2---:R-:W-:-:S04]  /*0880*/  IMAD.WIDE R30, R0, 0x4, R32 ;  /* 0x00000004001e7825 */ /* 0x004fc800078e0220 */
[----:B0-----:R-:W-:-:S04]  /*0890*/  IMAD.WIDE R36, R2, 0x4, R32 ;  /* 0x0000000402247825 */ /* 0x001fc800078e0220 */
[--C-:B------:R-:W-:Y:S01]  /*08a0*/  IMAD.WIDE R2, R3, 0x4, R32.reuse ;  /* 0x0000000403027825 */ /* 0x100fe200078e0220 */
[----:B-1----:R0:W-:Y:S04]  /*08b0*/  @!P0 STG.E.128 desc[UR6][R34.64], R24 ;  /* 0x0000001822008986 */ /* 0x0021e8000c101d06 */
[----:B------:R0:W-:Y:S04]  /*08c0*/  @!P1 STG.E.128 desc[UR6][R30.64], R16 ;  /* 0x000000101e009986 */ /* 0x0001e8000c101d06 */
[----:B------:R0:W-:Y:S01]  /*08d0*/  @!P2 STG.E.128 desc[UR6][R36.64], R12 ;  /* 0x0000000c2400a986 */ /* 0x0001e2000c101d06 */
[----:B------:R-:W-:-:S03]  /*08e0*/  IMAD.WIDE R28, R28, 0x4, R32 ;  /* 0x000000041c1c7825 */ /* 0x000fc600078e0220 */
[----:B------:R0:W-:Y:S02]  /*08f0*/  @!P3 STG.E.128 desc[UR6][R2.64], R8 ;  /* 0x000000080200b986 */ /* 0x0001e4000c101d06 */
[----:B0-----:R-:W-:Y:S05]  /*0900*/  @P4 EXIT ;  /* 0x000000000000494d */ /* 0x001fea0003800000 */
[----:B------:R-:W-:Y:S01]  /*0910*/  STG.E.128 desc[UR6][R28.64], R4 ;  /* 0x000000041c007986 */ /* 0x000fe2000c101d06 */
[----:B------:R-:W-:Y:S05]  /*0920*/  EXIT ;  /* 0x000000000000794d */ /* 0x000fea0003800000 */
.L_x_0:
[----:B------:R-:W-:-:S00]  /*0930*/  BRA `(.L_x_0) ;  /* 0xfffffffc00fc7947 */ /* 0x000fc0000383ffff */
[----:B------:R-:W-:-:S00]  /*0940*/  NOP ;  /* 0x0000000000007918 */ /* 0x000fc00000000000 */
        /* <DEDUP_REMOVED lines=11> */
.L_x_1:


//--------------------- .nv.shared.triton_poi_fused_convolution_9 --------------------------
	.section	.nv.shared.triton_poi_fused_convolution_9,"aw",@nobits
	.sectionflags	@""
	.align	16
	.zero		1024


//--------------------- .nv.constant0.triton_poi_fused_convolution_9 --------------------------
	.section	.nv.constant0.triton_poi_fused_convolution_9,"a",@progbits
	.sectionflags	@""
	.align	4
.nv.constant0.triton_poi_fused_convolution_9:
	.zero		560
